	.headerflags	@"EF_CUDA_TEXMODE_UNIFIED EF_CUDA_64BIT_ADDRESS EF_CUDA_ACCELERATORS EF_CUDA_SM90 EF_CUDA_VIRTUAL_SM(EF_CUDA_SM90)"
	.elftype	@"ET_EXEC"


//--------------------- .nv.info                  --------------------------
	.section	.nv.info,"",@"SHT_CUDA_INFO"
	.align	4


	//----- nvinfo : EIATTR_REGCOUNT
	.align		4
        /*0000*/ 	.byte	0x04, 0x2f
        /*0002*/ 	.short	(.L_1 - .L_0)
	.align		4
.L_0:
        /*0004*/ 	.word	index@(triton_per_fused_abs_avg_pool2d_mean_sub_1)
        /*0008*/ 	.word	0x00000019


	//----- nvinfo : EIATTR_MIN_STACK_SIZE
	.align		4
.L_1:
        /*000c*/ 	.byte	0x04, 0x12
        /*000e*/ 	.short	(.L_3 - .L_2)
	.align		4
.L_2:
        /*0010*/ 	.word	index@(triton_per_fused_abs_avg_pool2d_mean_sub_1)
        /*0014*/ 	.word	0x00000000


	//----- nvinfo : EIATTR_FRAME_SIZE
	.align		4
.L_3:
        /*0018*/ 	.byte	0x04, 0x11
        /*001a*/ 	.short	(.L_5 - .L_4)
	.align		4
.L_4:
        /*001c*/ 	.word	index@(triton_per_fused_abs_avg_pool2d_mean_sub_1)
        /*0020*/ 	.word	0x00000000


	//----- nvinfo : EIATTR_MIN_STACK_SIZE
	.align		4
.L_5:
        /*0024*/ 	.byte	0x04, 0x12
        /*0026*/ 	.short	(.L_7 - .L_6)
	.align		4
.L_6:
        /*0028*/ 	.word	index@(triton_per_fused_abs_avg_pool2d_mean_sub_1)
        /*002c*/ 	.word	0x00000000
.L_7:


//--------------------- .nv.info.triton_per_fused_abs_avg_pool2d_mean_sub_1 --------------------------
	.section	.nv.info.triton_per_fused_abs_avg_pool2d_mean_sub_1,"",@"SHT_CUDA_INFO"
	.sectionflags	@""
	.align	4


	//----- nvinfo : EIATTR_CUDA_API_VERSION
	.align		4
        /*0000*/ 	.byte	0x04, 0x37
        /*0002*/ 	.short	(.L_9 - .L_8)
.L_8:
        /*0004*/ 	.word	0x0000007c


	//----- nvinfo : EIATTR_KPARAM_INFO
	.align		4
.L_9:
        /*0008*/ 	.byte	0x04, 0x17
        /*000a*/ 	.short	(.L_11 - .L_10)
.L_10:
        /*000c*/ 	.word	0x00000000
        /*0010*/ 	.short	0x0005
        /*0012*/ 	.short	0x0028
        /*0014*/ 	.byte	0x00, 0xf0, 0x11, 0x00


	//----- nvinfo : EIATTR_KPARAM_INFO
	.align		4
.L_11:
        /*0018*/ 	.byte	0x04, 0x17
        /*001a*/ 	.short	(.L_13 - .L_12)
.L_12:
        /*001c*/ 	.word	0x00000000
        /*0020*/ 	.short	0x0004
        /*0022*/ 	.short	0x0020
        /*0024*/ 	.byte	0x00, 0xf4, 0x21, 0x00


	//----- nvinfo : EIATTR_KPARAM_INFO
	.align		4
.L_13:
        /*0028*/ 	.byte	0x04, 0x17
        /*002a*/ 	.short	(.L_15 - .L_14)
.L_14:
        /*002c*/ 	.word	0x00000000
        /*0030*/ 	.short	0x0003
        /*0032*/ 	.short	0x0018
        /*0034*/ 	.byte	0x00, 0xf4, 0x21, 0x00


	//----- nvinfo : EIATTR_KPARAM_INFO
	.align		4
.L_15:
        /*0038*/ 	.byte	0x04, 0x17
        /*003a*/ 	.short	(.L_17 - .L_16)
.L_16:
        /*003c*/ 	.word	0x00000000
        /*0040*/ 	.short	0x0002
        /*0042*/ 	.short	0x0010
        /*0044*/ 	.byte	0x00, 0xf4, 0x21, 0x00


	//----- nvinfo : EIATTR_KPARAM_INFO
	.align		4
.L_17:
        /*0048*/ 	.byte	0x04, 0x17
        /*004a*/ 	.short	(.L_19 - .L_18)
.L_18:
        /*004c*/ 	.word	0x00000000
        /*0050*/ 	.short	0x0001
        /*0052*/ 	.short	0x0008
        /*0054*/ 	.byte	0x00, 0xf4, 0x21, 0x00


	//----- nvinfo : EIATTR_KPARAM_INFO
	.align		4
.L_19:
        /*0058*/ 	.byte	0x04, 0x17
        /*005a*/ 	.short	(.L_21 - .L_20)
.L_20:
        /*005c*/ 	.word	0x00000000
        /*0060*/ 	.short	0x0000
        /*0062*/ 	.short	0x0000
        /*0064*/ 	.byte	0x00, 0xf4, 0x21, 0x00


	//----- nvinfo : EIATTR_SPARSE_MMA_MASK
	.align		4
.L_21:
        /*0068*/ 	.byte	0x03, 0x50
        /*006a*/ 	.short	0x0000


	//----- nvinfo : EIATTR_MAXREG_COUNT
	.align		4
        /*006c*/ 	.byte	0x03, 0x1b
        /*006e*/ 	.short	0x00ff


	//----- nvinfo : EIATTR_COOP_GROUP_MASK_REGIDS
	.align		4
        /*0070*/ 	.byte	0x04, 0x29
        /*0072*/ 	.short	(.L_23 - .L_22)


	//   ....[0]....
.L_22:
        /*0074*/ 	.word	0xffffffff


	//   ....[1]....
        /*0078*/ 	.word	0xffffffff


	//   ....[2]....
        /*007c*/ 	.word	0xffffffff


	//   ....[3]....
        /*0080*/ 	.word	0xffffffff


	//   ....[4]....
        /*0084*/ 	.word	0xffffffff


	//   ....[5]....
        /*0088*/ 	.word	0xffffffff


	//----- nvinfo : EIATTR_COOP_GROUP_INSTR_OFFSETS
	.align		4
.L_23:
        /*008c*/ 	.byte	0x04, 0x28
        /*008e*/ 	.short	(.L_25 - .L_24)


	//   ....[0]....
.L_24:
        /*0090*/ 	.word	0x000002a0


	//   ....[1]....
        /*0094*/ 	.word	0x000002c0


	//   ....[2]....
        /*0098*/ 	.word	0x000002f0


	//   ....[3]....
        /*009c*/ 	.word	0x00000320


	//   ....[4]....
        /*00a0*/ 	.word	0x00000350


	//   ....[5]....
        /*00a4*/ 	.word	0x000003f0


	//----- nvinfo : EIATTR_EXIT_INSTR_OFFSETS
	.align		4
.L_25:
        /*00a8*/ 	.byte	0x04, 0x1c
        /*00aa*/ 	.short	(.L_27 - .L_26)


	//   ....[0]....
.L_26:
        /*00ac*/ 	.word	0x00000470


	//   ....[1]....
        /*00b0*/ 	.word	0x000004b0


	//----- nvinfo : EIATTR_REQNTID
	.align		4
.L_27:
        /*00b4*/ 	.byte	0x04, 0x10
        /*00b6*/ 	.short	(.L_29 - .L_28)
.L_28:
        /*00b8*/ 	.word	0x00000040
        /*00bc*/ 	.word	0x00000001
        /*00c0*/ 	.word	0x00000001


	//----- nvinfo : EIATTR_CBANK_PARAM_SIZE
	.align		4
.L_29:
        /*00c4*/ 	.byte	0x03, 0x19
        /*00c6*/ 	.short	0x002c


	//----- nvinfo : EIATTR_PARAM_CBANK
	.align		4
        /*00c8*/ 	.byte	0x04, 0x0a
        /*00ca*/ 	.short	(.L_31 - .L_30)
	.align		4
.L_30:
        /*00cc*/ 	.word	index@(.nv.constant0.triton_per_fused_abs_avg_pool2d_mean_sub_1)
        /*00d0*/ 	.short	0x0210
        /*00d2*/ 	.short	0x002c


	//----- nvinfo : EIATTR_SW_WAR
	.align		4
.L_31:
        /*00d4*/ 	.byte	0x04, 0x36
        /*00d6*/ 	.short	(.L_33 - .L_32)
.L_32:
        /*00d8*/ 	.word	0x00000008
.L_33:


//--------------------- .nv.callgraph             --------------------------
	.section	.nv.callgraph,"",@"SHT_CUDA_CALLGRAPH"
	.align	4
	.sectionentsize	8
	.align		4
        /*0000*/ 	.word	0x00000000
	.align		4
        /*0004*/ 	.word	0xffffffff
	.align		4
        /*0008*/ 	.word	0x00000000
	.align		4
        /*000c*/ 	.word	0xfffffffe
	.align		4
        /*0010*/ 	.word	0x00000000
	.align		4
        /*0014*/ 	.word	0xfffffffd
	.align		4
        /*0018*/ 	.word	0x00000000
	.align		4
        /*001c*/ 	.word	0xfffffffc


//--------------------- .text.triton_per_fused_abs_avg_pool2d_mean_sub_1 --------------------------
	.section	.text.triton_per_fused_abs_avg_pool2d_mean_sub_1,"ax",@progbits
	.sectionflags	@"SHF_BARRIERS=1"
	.align	128
        .global         triton_per_fused_abs_avg_pool2d_mean_sub_1
        .type           triton_per_fused_abs_avg_pool2d_mean_sub_1,@function
        .size           triton_per_fused_abs_avg_pool2d_mean_sub_1,(.L_x_1 - triton_per_fused_abs_avg_pool2d_mean_sub_1)
        .other          triton_per_fused_abs_avg_pool2d_mean_sub_1,@"STO_CUDA_ENTRY STV_DEFAULT"
triton_per_fused_abs_avg_pool2d_mean_sub_1:
.text.triton_per_fused_abs_avg_pool2d_mean_sub_1:
[----:B------:R-:W0:Y:S01]  /*0000*/  LDC R1, c[0x0][0x28] ;  /* 0x00000a00ff017b82 */ /* 0x000e220000000800 */
[----:B------:R-:W1:Y:S07]  /*0010*/  S2R R18, SR_TID.X ;  /* 0x0000000000127919 */ /* 0x000e6e0000002100 */
[----:B------:R-:W2:Y:S01]  /*0020*/  LDC.64 R6, c[0x0][0x218] ;  /* 0x00008600ff067b82 */ /* 0x000ea20000000a00 */
[----:B------:R-:W-:-:S07]  /*0030*/  ULDC.64 UR6, c[0x0][0x208] ;  /* 0x0000820000067ab9 */ /* 0x000fce0000000a00 */
[----:B------:R-:W3:Y:S01]  /*0040*/  LDC.64 R4, c[0x0][0x210] ;  /* 0x00008400ff047b82 */ /* 0x000ee20000000a00 */
[C---:B-1----:R-:W-:Y:S02]  /*0050*/  SHF.L.U32 R3, R18.reuse, 0x1, RZ ;  /* 0x0000000112037819 */ /* 0x042fe400000006ff */
[----:B------:R-:W-:Y:S02]  /*0060*/  LOP3.LUT R0, R18, 0x3f, RZ, 0xc0, !PT ;  /* 0x0000003f12007812 */ /* 0x000fe400078ec0ff */
[----:B------:R-:W-:Y:S02]  /*0070*/  LOP3.LUT R3, R3, 0x2, RZ, 0xc0, !PT ;  /* 0x0000000203037812 */ /* 0x000fe400078ec0ff */
[----:B------:R-:W-:-:S04]  /*0080*/  SHF.L.U32 R10, R0, 0x2, RZ ;  /* 0x00000002000a7819 */ /* 0x000fc800000006ff */
[----:B------:R-:W-:Y:S02]  /*0090*/  LOP3.LUT R9, R3, 0xf8, R10, 0xf8, !PT ;  /* 0x000000f803097812 */ /* 0x000fe400078ef80a */
[----:B------:R-:W-:Y:S02]  /*00a0*/  LOP3.LUT R13, R3, 0x4, R10, 0xfe, !PT ;  /* 0x00000004030d7812 */ /* 0x000fe400078efe0a */
[----:B------:R-:W-:Y:S01]  /*00b0*/  LOP3.LUT R15, R3, 0x5, R10, 0xfe, !PT ;  /* 0x00000005030f7812 */ /* 0x000fe200078efe0a */
[----:B--2---:R-:W-:-:S04]  /*00c0*/  IMAD.WIDE.U32 R16, R9, 0x4, R6 ;  /* 0x0000000409107825 */ /* 0x004fc800078e0006 */
[----:B---3--:R-:W-:Y:S01]  /*00d0*/  IMAD.WIDE.U32 R8, R9, 0x4, R4 ;  /* 0x0000000409087825 */ /* 0x008fe200078e0004 */
[----:B------:R-:W2:Y:S03]  /*00e0*/  LDG.E.EL R19, desc[UR6][R16.64] ;  /* 0x0000000610137981 */ /* 0x000ea6000c2e1900 */
[C---:B------:R-:W-:Y:S01]  /*00f0*/  IMAD.WIDE.U32 R10, R13.reuse, 0x4, R6 ;  /* 0x000000040d0a7825 */ /* 0x040fe200078e0006 */
[----:B------:R-:W2:Y:S03]  /*0100*/  LDG.E.EL R22, desc[UR6][R16.64+0x4] ;  /* 0x0000040610167981 */ /* 0x000ea6000c2e1900 */
[----:B------:R-:W-:Y:S01]  /*0110*/  IMAD.WIDE.U32 R12, R13, 0x4, R4 ;  /* 0x000000040d0c7825 */ /* 0x000fe200078e0004 */
[----:B------:R-:W3:Y:S03]  /*0120*/  LDG.E.EL R3, desc[UR6][R8.64] ;  /* 0x0000000608037981 */ /* 0x000ee6000c2e1900 */
[C---:B------:R-:W-:Y:S01]  /*0130*/  IMAD.WIDE.U32 R6, R15.reuse, 0x4, R6 ;  /* 0x000000040f067825 */ /* 0x040fe200078e0006 */
[----:B------:R-:W3:Y:S04]  /*0140*/  LDG.E.EL R20, desc[UR6][R8.64+0x4] ;  /* 0x0000040608147981 */ /* 0x000ee8000c2e1900 */
[----:B------:R1:W4:Y:S01]  /*0150*/  LDG.E.EL R10, desc[UR6][R10.64] ;  /* 0x000000060a0a7981 */ /* 0x000322000c2e1900 */
[----:B------:R-:W-:-:S03]  /*0160*/  IMAD.WIDE.U32 R14, R15, 0x4, R4 ;  /* 0x000000040f0e7825 */ /* 0x000fc600078e0004 */
[----:B------:R-:W5:Y:S04]  /*0170*/  LDG.E.EL R12, desc[UR6][R12.64] ;  /* 0x000000060c0c7981 */ /* 0x000f68000c2e1900 */
[----:B------:R-:W5:Y:S04]  /*0180*/  LDG.E.EL R6, desc[UR6][R6.64] ;  /* 0x0000000606067981 */ /* 0x000f68000c2e1900 */
[----:B------:R-:W5:Y:S01]  /*0190*/  LDG.E.EL R4, desc[UR6][R14.64] ;  /* 0x000000060e047981 */ /* 0x000f62000c2e1900 */
[----:B------:R-:W1:Y:S01]  /*01a0*/  S2UR UR5, SR_CgaCtaId ;  /* 0x00000000000579c3 */ /* 0x000e620000008800 */
[C---:B------:R-:W-:Y:S01]  /*01b0*/  LOP3.LUT P0, RZ, R18.reuse, 0x1f, RZ, 0xc0, !PT ;  /* 0x0000001f12ff7812 */ /* 0x040fe2000780c0ff */
[----:B------:R-:W-:Y:S01]  /*01c0*/  UMOV UR4, 0x400 ;  /* 0x0000040000047882 */ /* 0x000fe20000000000 */
[----:B------:R-:W-:Y:S01]  /*01d0*/  ISETP.GE.AND P1, PT, R18, 0x2, PT ;  /* 0x000000021200780c */ /* 0x000fe20003f26270 */
[----:B01----:R-:W-:-:S06]  /*01e0*/  UPRMT UR4, UR5, 0x654, UR4 ;  /* 0x0000065405047896 */ /* 0x003fcc0008000004 */
[----:B------:R-:W-:Y:S01]  /*01f0*/  LEA R11, R18, UR4, 0x2 ;  /* 0x00000004120b7c11 */ /* 0x000fe2000f8e10ff */
[----:B--2---:R-:W-:Y:S01]  /*0200*/  FADD R19, R19, R22 ;  /* 0x0000001613137221 */ /* 0x004fe20000000000 */
[----:B---3--:R-:W-:-:S03]  /*0210*/  FADD R3, R3, R20 ;  /* 0x0000001403037221 */ /* 0x008fc60000000000 */
[----:B----4-:R-:W-:Y:S01]  /*0220*/  FADD R19, R10, R19 ;  /* 0x000000130a137221 */ /* 0x010fe20000000000 */
[----:B-----5:R-:W-:Y:S01]  /*0230*/  FADD R3, R12, R3 ;  /* 0x000000030c037221 */ /* 0x020fe20000000000 */
[----:B------:R-:W-:Y:S02]  /*0240*/  LOP3.LUT R12, R18, 0x1, RZ, 0xc0, !PT ;  /* 0x00000001120c7812 */ /* 0x000fe400078ec0ff */
[----:B------:R-:W-:Y:S01]  /*0250*/  FADD R19, R6, R19 ;  /* 0x0000001306137221 */ /* 0x000fe20000000000 */
[----:B------:R-:W-:-:S03]  /*0260*/  FADD R4, R4, R3 ;  /* 0x0000000304047221 */ /* 0x000fc60000000000 */
[----:B------:R-:W-:-:S04]  /*0270*/  FMUL R3, R19, 0.25 ;  /* 0x3e80000013037820 */ /* 0x000fc80000400000 */
[----:B------:R-:W-:-:S04]  /*0280*/  FFMA R5, R4, 0.25, -R3 ;  /* 0x3e80000004057823 */ /* 0x000fc80000000803 */
[----:B------:R-:W-:-:S05]  /*0290*/  FADD R9, |R5|, -RZ ;  /* 0x800000ff05097221 */ /* 0x000fca0000000200 */
[----:B------:R-:W0:Y:S02]  /*02a0*/  SHFL.BFLY PT, R6, R9, 0x10, 0x1f ;  /* 0x0e001f0009067f89 */ /* 0x000e2400000e0000 */
[----:B0-----:R-:W-:-:S05]  /*02b0*/  FADD R6, |R5|, R6 ;  /* 0x0000000605067221 */ /* 0x001fca0000000200 */
[----:B------:R-:W0:Y:S02]  /*02c0*/  SHFL.BFLY PT, R5, R6, 0x8, 0x1f ;  /* 0x0d001f0006057f89 */ /* 0x000e2400000e0000 */
[----:B0-----:R-:W-:Y:S01]  /*02d0*/  FADD R5, R6, R5 ;  /* 0x0000000506057221 */ /* 0x001fe20000000000 */
[----:B------:R-:W-:-:S04]  /*02e0*/  SHF.R.U32.HI R6, RZ, 0x3, R18 ;  /* 0x00000003ff067819 */ /* 0x000fc80000011612 */
[----:B------:R-:W0:Y:S02]  /*02f0*/  SHFL.BFLY PT, R8, R5, 0x4, 0x1f ;  /* 0x0c801f0005087f89 */ /* 0x000e2400000e0000 */
[----:B0-----:R-:W-:Y:S01]  /*0300*/  FADD R8, R5, R8 ;  /* 0x0000000805087221 */ /* 0x001fe20000000000 */
[----:B------:R-:W-:-:S04]  /*0310*/  LOP3.LUT R5, R6, 0x4, RZ, 0xc0, !PT ;  /* 0x0000000406057812 */ /* 0x000fc800078ec0ff */
[----:B------:R-:W0:Y:S02]  /*0320*/  SHFL.BFLY PT, R7, R8, 0x2, 0x1f ;  /* 0x0c401f0008077f89 */ /* 0x000e2400000e0000 */
[----:B0-----:R-:W-:Y:S02]  /*0330*/  FADD R7, R8, R7 ;  /* 0x0000000708077221 */ /* 0x001fe40000000000 */
[----:B------:R-:W0:Y:S03]  /*0340*/  LDC.64 R8, c[0x0][0x228] ;  /* 0x00008a00ff087b82 */ /* 0x000e260000000a00 */
[----:B------:R-:W1:Y:S02]  /*0350*/  SHFL.BFLY PT, R10, R7, 0x1, 0x1f ;  /* 0x0c201f00070a7f89 */ /* 0x000e6400000e0000 */
[----:B-1----:R-:W-:-:S03]  /*0360*/  FADD R10, R7, R10 ;  /* 0x0000000a070a7221 */ /* 0x002fc60000000000 */
[----:B------:R-:W1:Y:S02]  /*0370*/  LDC.64 R6, c[0x0][0x220] ;  /* 0x00008800ff067b82 */ /* 0x000e640000000a00 */
[----:B------:R-:W-:Y:S06]  /*0380*/  @!P0 STS [R5+UR4], R10 ;  /* 0x0000000a05008988 */ /* 0x000fec0008000804 */
[----:B------:R-:W-:Y:S01]  /*0390*/  BAR.SYNC.DEFER_BLOCKING 0x0 ;  /* 0x0000000000007b1d */ /* 0x000fe20000010000 */
[----:B------:R-:W-:-:S04]  /*03a0*/  ISETP.NE.U32.AND P0, PT, R12, 0x1, PT ;  /* 0x000000010c00780c */ /* 0x000fc80003f05070 */
[----:B------:R-:W-:Y:S01]  /*03b0*/  ISETP.LT.AND P0, PT, R18, 0x2, P0 ;  /* 0x000000021200780c */ /* 0x000fe20000701270 */
[C---:B-1----:R-:W-:Y:S01]  /*03c0*/  IMAD.WIDE.U32 R6, R0.reuse, 0x4, R6 ;  /* 0x0000000400067825 */ /* 0x042fe200078e0006 */
[----:B------:R-:W1:Y:S01]  /*03d0*/  @!P1 LDS R2, [R11] ;  /* 0x000000000b029984 */ /* 0x000e620000000800 */
[----:B------:R-:W-:-:S03]  /*03e0*/  ISETP.NE.AND P1, PT, R0, RZ, PT ;  /* 0x000000ff0000720c */ /* 0x000fc60003f25270 */
[----:B-1----:R-:W1:Y:S02]  /*03f0*/  SHFL.BFLY PT, R13, R2, 0x1, 0x1f ;  /* 0x0c201f00020d7f89 */ /* 0x002e6400000e0000 */
[----:B-1----:R-:W-:Y:S01]  /*0400*/  FADD R12, R2, R13 ;  /* 0x0000000d020c7221 */ /* 0x002fe20000000000 */
[----:B------:R-:W-:Y:S01]  /*0410*/  FMUL R13, R4, 0.25 ;  /* 0x3e800000040d7820 */ /* 0x000fe20000400000 */
[----:B0-----:R-:W-:-:S03]  /*0420*/  IMAD.WIDE.U32 R4, R0, 0x4, R8 ;  /* 0x0000000400047825 */ /* 0x001fc600078e0008 */
[----:B------:R0:W-:Y:S01]  /*0430*/  @P0 STS [R11], R12 ;  /* 0x0000000c0b000388 */ /* 0x0001e20000000800 */
[----:B------:R-:W-:Y:S06]  /*0440*/  BAR.SYNC.DEFER_BLOCKING 0x0 ;  /* 0x0000000000007b1d */ /* 0x000fec0000010000 */
[----:B------:R0:W-:Y:S04]  /*0450*/  STG.E desc[UR6][R6.64], R13 ;  /* 0x0000000d06007986 */ /* 0x0001e8000c101906 */
[----:B------:R0:W-:Y:S02]  /*0460*/  STG.E desc[UR6][R4.64], R3 ;  /* 0x0000000304007986 */ /* 0x0001e4000c101906 */
[----:B0-----:R-:W-:Y:S05]  /*0470*/  @P1 EXIT ;  /* 0x000000000000194d */ /* 0x001fea0003800000 */
[----:B0-----:R-:W0:Y:S01]  /*0480*/  LDS R5, [UR4] ;  /* 0x00000004ff057984 */ /* 0x001e220008000800 */
[----:B------:R-:W0:Y:S03]  /*0490*/  LDC.64 R2, c[0x0][0x230] ;  /* 0x00008c00ff027b82 */ /* 0x000e260000000a00 */
[----:B0-----:R-:W-:Y:S01]  /*04a0*/  STG.E desc[UR6][R2.64], R5 ;  /* 0x0000000502007986 */ /* 0x001fe2000c101906 */
[----:B------:R-:W-:Y:S05]  /*04b0*/  EXIT ;  /* 0x000000000000794d */ /* 0x000fea0003800000 */
.L_x_0:
[----:B------:R-:W-:-:S00]  /*04c0*/  BRA `(.L_x_0) ;  /* 0xfffffffc00fc7947 */ /* 0x000fc0000383ffff */
[----:B------:R-:W-:-:S00]  /*04d0*/  NOP ;  /* 0x0000000000007918 */ /* 0x000fc00000000000 */
        /* <DEDUP_REMOVED lines=10> */
.L_x_1:


//--------------------- .nv.shared.triton_per_fused_abs_avg_pool2d_mean_sub_1 --------------------------
	.section	.nv.shared.triton_per_fused_abs_avg_pool2d_mean_sub_1,"aw",@nobits
	.sectionflags	@""
	.align	16
	.zero		1024


//--------------------- .nv.constant0.triton_per_fused_abs_avg_pool2d_mean_sub_1 --------------------------
	.section	.nv.constant0.triton_per_fused_abs_avg_pool2d_mean_sub_1,"a",@progbits
	.sectionflags	@""
	.align	4
.nv.constant0.triton_per_fused_abs_avg_pool2d_mean_sub_1:
	.zero		572
